//
// Generated by NVIDIA NVVM Compiler
//
// Compiler Build ID: CL-36424714
// Cuda compilation tools, release 13.0, V13.0.88
// Based on NVVM 20.0.0
//

.version 9.0
.target sm_100
.address_size 64

	// .globl	_Z6ArrAddPdlS_
.extern .shared .align 16 .b8 partialSum[];

.visible .entry _Z6ArrAddPdlS_(
	.param .u64 .ptr .align 1 _Z6ArrAddPdlS__param_0,
	.param .u64 _Z6ArrAddPdlS__param_1,
	.param .u64 .ptr .align 1 _Z6ArrAddPdlS__param_2
)
{
	.reg .pred 	%p<16>;
	.reg .b32 	%r<78>;
	.reg .b64 	%rd<73>;
	.reg .b64 	%fd<86>;

	ld.param.u64 	%rd9, [_Z6ArrAddPdlS__param_0];
	ld.param.u64 	%rd7, [_Z6ArrAddPdlS__param_1];
	ld.param.u64 	%rd8, [_Z6ArrAddPdlS__param_2];
	cvta.to.global.u64 	%rd1, %rd9;
	mov.u32 	%r1, %tid.x;
	add.s64 	%rd2, %rd7, -1;
	mov.u32 	%r29, %ntid.x;
	cvt.u64.u32 	%rd3, %r29;
	and.b64  	%rd10, %rd2, -4294967296;
	setp.ne.s64 	%p1, %rd10, 0;
	@%p1 bra 	$L__BB0_2;
	cvt.u32.u64 	%r30, %rd3;
	cvt.u32.u64 	%r31, %rd2;
	div.u32 	%r32, %r31, %r30;
	cvt.u64.u32 	%rd72, %r32;
	bra.uni 	$L__BB0_3;
$L__BB0_2:
	div.s64 	%rd72, %rd2, %rd3;
$L__BB0_3:
	cvt.u32.u64 	%r2, %rd72;
	add.s32 	%r3, %r2, 1;
	setp.eq.s32 	%p2, %r3, 0;
	shl.b32 	%r33, %r1, 3;
	mov.u32 	%r34, partialSum;
	add.s32 	%r4, %r34, %r33;
	mov.b64 	%rd11, 0;
	st.shared.u64 	[%r4], %rd11;
	@%p2 bra 	$L__BB0_17;
	mul.lo.s32 	%r5, %r3, %r1;
	and.b32  	%r6, %r3, 15;
	setp.lt.u32 	%p3, %r2, 15;
	mov.b32 	%r73, 0;
	mov.f64 	%fd85, 0d0000000000000000;
	@%p3 bra 	$L__BB0_7;
	and.b32  	%r73, %r3, -16;
	neg.s32 	%r71, %r73;
	add.s32 	%r70, %r5, 7;
	mov.f64 	%fd85, 0d0000000000000000;
$L__BB0_6:
	.pragma "nounroll";
	add.s32 	%r36, %r70, -7;
	mul.wide.u32 	%rd12, %r36, 8;
	add.s64 	%rd13, %rd1, %rd12;
	ld.global.f64 	%fd17, [%rd13];
	add.f64 	%fd18, %fd17, %fd85;
	add.s32 	%r37, %r70, -6;
	mul.wide.u32 	%rd14, %r37, 8;
	add.s64 	%rd15, %rd1, %rd14;
	ld.global.f64 	%fd19, [%rd15];
	add.f64 	%fd20, %fd19, %fd18;
	add.s32 	%r38, %r70, -5;
	mul.wide.u32 	%rd16, %r38, 8;
	add.s64 	%rd17, %rd1, %rd16;
	ld.global.f64 	%fd21, [%rd17];
	add.f64 	%fd22, %fd21, %fd20;
	add.s32 	%r39, %r70, -4;
	mul.wide.u32 	%rd18, %r39, 8;
	add.s64 	%rd19, %rd1, %rd18;
	ld.global.f64 	%fd23, [%rd19];
	add.f64 	%fd24, %fd23, %fd22;
	add.s32 	%r40, %r70, -3;
	mul.wide.u32 	%rd20, %r40, 8;
	add.s64 	%rd21, %rd1, %rd20;
	ld.global.f64 	%fd25, [%rd21];
	add.f64 	%fd26, %fd25, %fd24;
	add.s32 	%r41, %r70, -2;
	mul.wide.u32 	%rd22, %r41, 8;
	add.s64 	%rd23, %rd1, %rd22;
	ld.global.f64 	%fd27, [%rd23];
	add.f64 	%fd28, %fd27, %fd26;
	add.s32 	%r42, %r70, -1;
	mul.wide.u32 	%rd24, %r42, 8;
	add.s64 	%rd25, %rd1, %rd24;
	ld.global.f64 	%fd29, [%rd25];
	add.f64 	%fd30, %fd29, %fd28;
	add.s32 	%r43, %r70, 8;
	mul.wide.u32 	%rd26, %r70, 8;
	add.s64 	%rd27, %rd1, %rd26;
	ld.global.f64 	%fd31, [%rd27];
	add.f64 	%fd32, %fd31, %fd30;
	add.s32 	%r44, %r70, 1;
	mul.wide.u32 	%rd28, %r44, 8;
	add.s64 	%rd29, %rd1, %rd28;
	ld.global.f64 	%fd33, [%rd29];
	add.f64 	%fd34, %fd33, %fd32;
	add.s32 	%r45, %r70, 2;
	mul.wide.u32 	%rd30, %r45, 8;
	add.s64 	%rd31, %rd1, %rd30;
	ld.global.f64 	%fd35, [%rd31];
	add.f64 	%fd36, %fd35, %fd34;
	add.s32 	%r46, %r70, 3;
	mul.wide.u32 	%rd32, %r46, 8;
	add.s64 	%rd33, %rd1, %rd32;
	ld.global.f64 	%fd37, [%rd33];
	add.f64 	%fd38, %fd37, %fd36;
	add.s32 	%r47, %r70, 4;
	mul.wide.u32 	%rd34, %r47, 8;
	add.s64 	%rd35, %rd1, %rd34;
	ld.global.f64 	%fd39, [%rd35];
	add.f64 	%fd40, %fd39, %fd38;
	add.s32 	%r48, %r70, 5;
	mul.wide.u32 	%rd36, %r48, 8;
	add.s64 	%rd37, %rd1, %rd36;
	ld.global.f64 	%fd41, [%rd37];
	add.f64 	%fd42, %fd41, %fd40;
	add.s32 	%r49, %r70, 6;
	mul.wide.u32 	%rd38, %r49, 8;
	add.s64 	%rd39, %rd1, %rd38;
	ld.global.f64 	%fd43, [%rd39];
	add.f64 	%fd44, %fd43, %fd42;
	add.s32 	%r50, %r70, 7;
	mul.wide.u32 	%rd40, %r50, 8;
	add.s64 	%rd41, %rd1, %rd40;
	ld.global.f64 	%fd45, [%rd41];
	add.f64 	%fd46, %fd45, %fd44;
	mul.wide.u32 	%rd42, %r43, 8;
	add.s64 	%rd43, %rd1, %rd42;
	ld.global.f64 	%fd47, [%rd43];
	add.f64 	%fd85, %fd47, %fd46;
	add.s32 	%r71, %r71, 16;
	add.s32 	%r70, %r70, 16;
	setp.ne.s32 	%p4, %r71, 0;
	@%p4 bra 	$L__BB0_6;
$L__BB0_7:
	setp.eq.s32 	%p5, %r6, 0;
	@%p5 bra 	$L__BB0_16;
	and.b32  	%r15, %r3, 7;
	setp.lt.u32 	%p6, %r6, 8;
	@%p6 bra 	$L__BB0_10;
	add.s32 	%r51, %r73, %r5;
	mul.wide.u32 	%rd44, %r51, 8;
	add.s64 	%rd45, %rd1, %rd44;
	ld.global.f64 	%fd49, [%rd45];
	add.f64 	%fd50, %fd49, %fd85;
	add.s32 	%r52, %r51, 1;
	mul.wide.u32 	%rd46, %r52, 8;
	add.s64 	%rd47, %rd1, %rd46;
	ld.global.f64 	%fd51, [%rd47];
	add.f64 	%fd52, %fd51, %fd50;
	add.s32 	%r53, %r51, 2;
	mul.wide.u32 	%rd48, %r53, 8;
	add.s64 	%rd49, %rd1, %rd48;
	ld.global.f64 	%fd53, [%rd49];
	add.f64 	%fd54, %fd53, %fd52;
	add.s32 	%r54, %r51, 3;
	mul.wide.u32 	%rd50, %r54, 8;
	add.s64 	%rd51, %rd1, %rd50;
	ld.global.f64 	%fd55, [%rd51];
	add.f64 	%fd56, %fd55, %fd54;
	add.s32 	%r55, %r51, 4;
	mul.wide.u32 	%rd52, %r55, 8;
	add.s64 	%rd53, %rd1, %rd52;
	ld.global.f64 	%fd57, [%rd53];
	add.f64 	%fd58, %fd57, %fd56;
	add.s32 	%r56, %r51, 5;
	mul.wide.u32 	%rd54, %r56, 8;
	add.s64 	%rd55, %rd1, %rd54;
	ld.global.f64 	%fd59, [%rd55];
	add.f64 	%fd60, %fd59, %fd58;
	add.s32 	%r57, %r51, 6;
	mul.wide.u32 	%rd56, %r57, 8;
	add.s64 	%rd57, %rd1, %rd56;
	ld.global.f64 	%fd61, [%rd57];
	add.f64 	%fd62, %fd61, %fd60;
	add.s32 	%r58, %r51, 7;
	mul.wide.u32 	%rd58, %r58, 8;
	add.s64 	%rd59, %rd1, %rd58;
	ld.global.f64 	%fd63, [%rd59];
	add.f64 	%fd85, %fd63, %fd62;
	add.s32 	%r73, %r73, 8;
$L__BB0_10:
	setp.eq.s32 	%p7, %r15, 0;
	@%p7 bra 	$L__BB0_16;
	and.b32  	%r18, %r3, 3;
	setp.lt.u32 	%p8, %r15, 4;
	@%p8 bra 	$L__BB0_13;
	add.s32 	%r59, %r73, %r5;
	mul.wide.u32 	%rd60, %r59, 8;
	add.s64 	%rd61, %rd1, %rd60;
	ld.global.f64 	%fd65, [%rd61];
	add.f64 	%fd66, %fd65, %fd85;
	add.s32 	%r60, %r59, 1;
	mul.wide.u32 	%rd62, %r60, 8;
	add.s64 	%rd63, %rd1, %rd62;
	ld.global.f64 	%fd67, [%rd63];
	add.f64 	%fd68, %fd67, %fd66;
	add.s32 	%r61, %r59, 2;
	mul.wide.u32 	%rd64, %r61, 8;
	add.s64 	%rd65, %rd1, %rd64;
	ld.global.f64 	%fd69, [%rd65];
	add.f64 	%fd70, %fd69, %fd68;
	add.s32 	%r62, %r59, 3;
	mul.wide.u32 	%rd66, %r62, 8;
	add.s64 	%rd67, %rd1, %rd66;
	ld.global.f64 	%fd71, [%rd67];
	add.f64 	%fd85, %fd71, %fd70;
	add.s32 	%r73, %r73, 4;
$L__BB0_13:
	setp.eq.s32 	%p9, %r18, 0;
	@%p9 bra 	$L__BB0_16;
	add.s32 	%r76, %r73, %r5;
	neg.s32 	%r75, %r18;
$L__BB0_15:
	.pragma "nounroll";
	mul.wide.u32 	%rd68, %r76, 8;
	add.s64 	%rd69, %rd1, %rd68;
	ld.global.f64 	%fd72, [%rd69];
	add.f64 	%fd85, %fd72, %fd85;
	add.s32 	%r76, %r76, 1;
	add.s32 	%r75, %r75, 1;
	setp.ne.s32 	%p10, %r75, 0;
	@%p10 bra 	$L__BB0_15;
$L__BB0_16:
	st.shared.f64 	[%r4], %fd85;
$L__BB0_17:
	cvt.u64.u32 	%rd70, %r1;
	setp.le.s64 	%p11, %rd7, %rd70;
	@%p11 bra 	$L__BB0_25;
	cvt.u32.u64 	%r63, %rd3;
	setp.lt.u32 	%p12, %r63, 2;
	@%p12 bra 	$L__BB0_23;
	mov.b32 	%r77, 1;
$L__BB0_20:
	shl.b32 	%r28, %r77, 1;
	add.s32 	%r65, %r28, -1;
	and.b32  	%r66, %r65, %r1;
	setp.ne.s32 	%p13, %r66, 0;
	@%p13 bra 	$L__BB0_22;
	shl.b32 	%r67, %r77, 3;
	add.s32 	%r68, %r4, %r67;
	ld.shared.f64 	%fd73, [%r68];
	ld.shared.f64 	%fd74, [%r4];
	add.f64 	%fd75, %fd73, %fd74;
	st.shared.f64 	[%r4], %fd75;
$L__BB0_22:
	bar.sync 	0;
	setp.lt.u32 	%p14, %r28, %r63;
	mov.u32 	%r77, %r28;
	@%p14 bra 	$L__BB0_20;
$L__BB0_23:
	setp.ne.s32 	%p15, %r1, 0;
	@%p15 bra 	$L__BB0_25;
	ld.shared.f64 	%fd76, [partialSum];
	cvta.to.global.u64 	%rd71, %rd8;
	st.global.f64 	[%rd71], %fd76;
$L__BB0_25:
	ret;

}


// ===== COMPILED SASS (sm_100) =====

	.target	sm_100

	.elftype	@"ET_EXEC"


//--------------------- .note.nv.tkinfo           --------------------------
	.section	.note.nv.tkinfo,"",@"SHT_NOTE"
	.sectionflags	@"SHF_NOTE_NV_TKINFO"
	.tkinfo
        /*0018*/ 	.word	0x00000002
        /*0030*/ 	.string	""
        /*0030*/ 	.string	"ptxas"
        /*0030*/ 	.string	"Cuda compilation tools, release 13.0, V13.0.88"
        /*0030*/ 	.string	"Build cuda_13.0.r13.0/compiler.36424714_0"
        /*0030*/ 	.string	"-arch sm_100 -m 64 "



//--------------------- .note.nv.cuinfo           --------------------------
	.section	.note.nv.cuinfo,"",@"SHT_NOTE"
	.sectionflags	@"SHF_NOTE_NV_CUINFO"
        /*0018*/ 	.short	0x0002
        /*001a*/ 	.short	0x0064
        /*001c*/ 	.short	0x0082
	.zero		2


//--------------------- .nv.info                  --------------------------
	.section	.nv.info,"",@"SHT_CUDA_INFO"
	.align	4


	//----- nvinfo : EIATTR_REGCOUNT
	.align		4
        /*0000*/ 	.byte	0x04, 0x2f
        /*0002*/ 	.short	(.L_1 - .L_0)
	.align		4
.L_0:
        /*0004*/ 	.word	index@(_Z6ArrAddPdlS_)
        /*0008*/ 	.word	0x0000001e


	//----- nvinfo : EIATTR_FRAME_SIZE
	.align		4
.L_1:
        /*000c*/ 	.byte	0x04, 0x11
        /*000e*/ 	.short	(.L_3 - .L_2)
	.align		4
.L_2:
        /*0010*/ 	.word	index@($__internal_0_$__cuda_sm20_div_s64)
        /*0014*/ 	.word	0x00000000


	//----- nvinfo : EIATTR_FRAME_SIZE
	.align		4
.L_3:
        /*0018*/ 	.byte	0x04, 0x11
        /*001a*/ 	.short	(.L_5 - .L_4)
	.align		4
.L_4:
        /*001c*/ 	.word	index@(_Z6ArrAddPdlS_)
        /*0020*/ 	.word	0x00000000


	//----- nvinfo : EIATTR_MIN_STACK_SIZE
	.align		4
.L_5:
        /*0024*/ 	.byte	0x04, 0x12
        /*0026*/ 	.short	(.L_7 - .L_6)
	.align		4
.L_6:
        /*0028*/ 	.word	index@(_Z6ArrAddPdlS_)
        /*002c*/ 	.word	0x00000000
.L_7:


//--------------------- .nv.compat                --------------------------
	.section	.nv.compat,"",@"SHT_CUDA_COMPAT_INFO"
	.align	4
        /*0000*/ 	.byte	0x02, 0x09, 0x00, 0x00, 0x02, 0x02, 0x01, 0x00, 0x02, 0x05, 0x05, 0x00, 0x03, 0x07, 0x01, 0x01
        /*0010*/ 	.byte	0x02, 0x03, 0x00, 0x00, 0x02, 0x06, 0x01, 0x00, 0x04, 0x0b, 0x08, 0x00, 0x01, 0x00, 0x00, 0x00
        /*0020*/ 	.byte	0x00, 0x00, 0x00, 0x00


//--------------------- .nv.info._Z6ArrAddPdlS_   --------------------------
	.section	.nv.info._Z6ArrAddPdlS_,"",@"SHT_CUDA_INFO"
	.sectionflags	@""
	.align	4


	//----- nvinfo : EIATTR_CUDA_API_VERSION
	.align		4
        /*0000*/ 	.byte	0x04, 0x37
        /*0002*/ 	.short	(.L_9 - .L_8)
.L_8:
        /*0004*/ 	.word	0x00000082


	//----- nvinfo : EIATTR_KPARAM_INFO
	.align		4
.L_9:
        /*0008*/ 	.byte	0x04, 0x17
        /*000a*/ 	.short	(.L_11 - .L_10)
.L_10:
        /*000c*/ 	.word	0x00000000
        /*0010*/ 	.short	0x0002
        /*0012*/ 	.short	0x0010
        /*0014*/ 	.byte	0x00, 0xf5, 0x21, 0x00


	//----- nvinfo : EIATTR_KPARAM_INFO
	.align		4
.L_11:
        /*0018*/ 	.byte	0x04, 0x17
        /*001a*/ 	.short	(.L_13 - .L_12)
.L_12:
        /*001c*/ 	.word	0x00000000
        /*0020*/ 	.short	0x0001
        /*0022*/ 	.short	0x0008
        /*0024*/ 	.byte	0x00, 0xf0, 0x21, 0x00


	//----- nvinfo : EIATTR_KPARAM_INFO
	.align		4
.L_13:
        /*0028*/ 	.byte	0x04, 0x17
        /*002a*/ 	.short	(.L_15 - .L_14)
.L_14:
        /*002c*/ 	.word	0x00000000
        /*0030*/ 	.short	0x0000
        /*0032*/ 	.short	0x0000
        /*0034*/ 	.byte	0x00, 0xf5, 0x21, 0x00


	//----- nvinfo : EIATTR_SPARSE_MMA_MASK
	.align		4
.L_15:
        /*0038*/ 	.byte	0x03, 0x50
        /*003a*/ 	.short	0x0000


	//----- nvinfo : EIATTR_MAXREG_COUNT
	.align		4
        /*003c*/ 	.byte	0x03, 0x1b
        /*003e*/ 	.short	0x00ff


	//----- nvinfo : EIATTR_NUM_BARRIERS
	.align		4
        /*0040*/ 	.byte	0x02, 0x4c
        /*0042*/ 	.byte	0x01
	.zero		1


	//----- nvinfo : EIATTR_MERCURY_ISA_VERSION
	.align		4
        /*0044*/ 	.byte	0x03, 0x5f
        /*0046*/ 	.short	0x0101


	//----- nvinfo : EIATTR_VRC_CTA_INIT_COUNT
	.align		4
        /*0048*/ 	.byte	0x02, 0x4a
	.zero		1
	.zero		1


	//----- nvinfo : EIATTR_EXIT_INSTR_OFFSETS
	.align		4
        /*004c*/ 	.byte	0x04, 0x1c
        /*004e*/ 	.short	(.L_17 - .L_16)


	//   ....[0]....
.L_16:
        /*0050*/ 	.word	0x00000c30


	//   ....[1]....
        /*0054*/ 	.word	0x00000d40


	//   ....[2]....
        /*0058*/ 	.word	0x00000db0


	//----- nvinfo : EIATTR_CRS_STACK_SIZE
	.align		4
.L_17:
        /*005c*/ 	.byte	0x04, 0x1e
        /*005e*/ 	.short	(.L_19 - .L_18)
.L_18:
        /*0060*/ 	.word	0x00000000


	//----- nvinfo : EIATTR_CBANK_PARAM_SIZE
	.align		4
.L_19:
        /*0064*/ 	.byte	0x03, 0x19
        /*0066*/ 	.short	0x0018


	//----- nvinfo : EIATTR_PARAM_CBANK
	.align		4
        /*0068*/ 	.byte	0x04, 0x0a
        /*006a*/ 	.short	(.L_21 - .L_20)
	.align		4
.L_20:
        /*006c*/ 	.word	index@(.nv.constant0._Z6ArrAddPdlS_)
        /*0070*/ 	.short	0x0380
        /*0072*/ 	.short	0x0018


	//----- nvinfo : EIATTR_SW_WAR
	.align		4
.L_21:
        /*0074*/ 	.byte	0x04, 0x36
        /*0076*/ 	.short	(.L_23 - .L_22)
.L_22:
        /*0078*/ 	.word	0x00000008
.L_23:


//--------------------- .nv.callgraph             --------------------------
	.section	.nv.callgraph,"",@"SHT_CUDA_CALLGRAPH"
	.align	4
	.sectionentsize	8
	.align		4
        /*0000*/ 	.word	0x00000000
	.align		4
        /*0004*/ 	.word	0xffffffff
	.align		4
        /*0008*/ 	.word	0x00000000
	.align		4
        /*000c*/ 	.word	0xfffffffe
	.align		4
        /*0010*/ 	.word	0x00000000
	.align		4
        /*0014*/ 	.word	0xfffffffd
	.align		4
        /*0018*/ 	.word	0x00000000
	.align		4
        /*001c*/ 	.word	0xfffffffc


//--------------------- .text._Z6ArrAddPdlS_      --------------------------
	.section	.text._Z6ArrAddPdlS_,"ax",@progbits
	.align	128
        .global         _Z6ArrAddPdlS_
        .type           _Z6ArrAddPdlS_,@function
        .size           _Z6ArrAddPdlS_,(.L_x_12 - _Z6ArrAddPdlS_)
        .other          _Z6ArrAddPdlS_,@"STO_CUDA_ENTRY STV_DEFAULT"
_Z6ArrAddPdlS_:
.text._Z6ArrAddPdlS_:
[----:B------:R-:W-:Y:S01]  /*0000*/  LDC R1, c[0x0][0x37c] ;  /* 0x0000df00ff017b82 */ /* 0x000fe20000000800 */
[----:B------:R-:W0:Y:S01]  /*0010*/  LDCU.64 UR4, c[0x0][0x388] ;  /* 0x00007100ff0477ac */ /* 0x000e220008000a00 */
[----:B------:R-:W1:Y:S06]  /*0020*/  S2R R0, SR_TID.X ;  /* 0x0000000000007919 */ /* 0x000e6c0000002100 */
[----:B------:R-:W2:Y:S01]  /*0030*/  LDC R2, c[0x0][0x360] ;  /* 0x0000d800ff027b82 */ /* 0x000ea20000000800 */
[----:B0-----:R-:W-:-:S04]  /*0040*/  UIADD3 UR4, UP0, UPT, UR4, -0x1, URZ ;  /* 0xffffffff04047890 */ /* 0x001fc8000ff1e0ff */
[----:B------:R-:W-:-:S04]  /*0050*/  UIADD3.X UR5, UPT, UPT, UR5, -0x1, URZ, UP0, !UPT ;  /* 0xffffffff05057890 */ /* 0x000fc800087fe4ff */
[----:B------:R-:W-:-:S09]  /*0060*/  UISETP.NE.U32.AND UP0, UPT, UR5, URZ, UPT ;  /* 0x000000ff0500728c */ /* 0x000fd2000bf05070 */
[----:B-1----:R-:W-:Y:S05]  /*0070*/  BRA.U UP0, `(.L_x_0) ;  /* 0x0000000100507547 */ /* 0x002fea000b800000 */
[----:B--2---:R-:W0:Y:S01]  /*0080*/  I2F.U32.RP R3, R2 ;  /* 0x0000000200037306 */ /* 0x004e220000209000 */
[----:B------:R-:W-:-:S07]  /*0090*/  ISETP.NE.U32.AND P2, PT, R2, RZ, PT ;  /* 0x000000ff0200720c */ /* 0x000fce0003f45070 */
[----:B0-----:R-:W0:Y:S02]  /*00a0*/  MUFU.RCP R3, R3 ;  /* 0x0000000300037308 */ /* 0x001e240000001000 */
[----:B0-----:R-:W-:-:S06]  /*00b0*/  IADD3 R4, PT, PT, R3, 0xffffffe, RZ ;  /* 0x0ffffffe03047810 */ /* 0x001fcc0007ffe0ff */
[----:B------:R0:W1:Y:S02]  /*00c0*/  F2I.FTZ.U32.TRUNC.NTZ R5, R4 ;  /* 0x0000000400057305 */ /* 0x000064000021f000 */
[----:B0-----:R-:W-:Y:S02]  /*00d0*/  HFMA2 R4, -RZ, RZ, 0, 0 ;  /* 0x00000000ff047431 */ /* 0x001fe400000001ff */
[----:B-1----:R-:W-:-:S04]  /*00e0*/  IMAD.MOV R7, RZ, RZ, -R5 ;  /* 0x000000ffff077224 */ /* 0x002fc800078e0a05 */
[----:B------:R-:W-:-:S04]  /*00f0*/  IMAD R7, R7, R2, RZ ;  /* 0x0000000207077224 */ /* 0x000fc800078e02ff */
[----:B------:R-:W-:-:S06]  /*0100*/  IMAD.HI.U32 R5, R5, R7, R4 ;  /* 0x0000000705057227 */ /* 0x000fcc00078e0004 */
[----:B------:R-:W-:-:S04]  /*0110*/  IMAD.HI.U32 R5, R5, UR4, RZ ;  /* 0x0000000405057c27 */ /* 0x000fc8000f8e00ff */
[----:B------:R-:W-:-:S04]  /*0120*/  IMAD.MOV R7, RZ, RZ, -R5 ;  /* 0x000000ffff077224 */ /* 0x000fc800078e0a05 */
[----:B------:R-:W-:-:S05]  /*0130*/  IMAD R7, R2, R7, UR4 ;  /* 0x0000000402077e24 */ /* 0x000fca000f8e0207 */
[----:B------:R-:W-:-:S13]  /*0140*/  ISETP.GE.U32.AND P0, PT, R7, R2, PT ;  /* 0x000000020700720c */ /* 0x000fda0003f06070 */
[----:B------:R-:W-:Y:S01]  /*0150*/  @P0 IADD3 R7, PT, PT, R7, -R2, RZ ;  /* 0x8000000207070210 */ /* 0x000fe20007ffe0ff */
[----:B------:R-:W-:-:S03]  /*0160*/  @P0 VIADD R5, R5, 0x1 ;  /* 0x0000000105050836 */ /* 0x000fc60000000000 */
[----:B------:R-:W-:-:S13]  /*0170*/  ISETP.GE.U32.AND P1, PT, R7, R2, PT ;  /* 0x000000020700720c */ /* 0x000fda0003f26070 */
[----:B------:R-:W-:Y:S02]  /*0180*/  @P1 IADD3 R5, PT, PT, R5, 0x1, RZ ;  /* 0x0000000105051810 */ /* 0x000fe40007ffe0ff */
[----:B------:R-:W-:-:S05]  /*0190*/  @!P2 LOP3.LUT R5, RZ, R2, RZ, 0x33, !PT ;  /* 0x00000002ff05a212 */ /* 0x000fca00078e33ff */
[----:B------:R-:W-:Y:S01]  /*01a0*/  IMAD.MOV.U32 R6, RZ, RZ, R5 ;  /* 0x000000ffff067224 */ /* 0x000fe200078e0005 */
[----:B------:R-:W-:Y:S06]  /*01b0*/  BRA `(.L_x_1) ;  /* 0x0000000000087947 */ /* 0x000fec0003800000 */
.L_x_0:
[----:B------:R-:W-:-:S07]  /*01c0*/  MOV R4, 0x1e0 ;  /* 0x000001e000047802 */ /* 0x000fce0000000f00 */
[----:B--2---:R-:W-:Y:S05]  /*01d0*/  CALL.REL.NOINC `($__internal_0_$__cuda_sm20_div_s64) ;  /* 0x0000000800f87944 */ /* 0x004fea0003c00000 */
.L_x_1:
[----:B------:R-:W0:Y:S01]  /*01e0*/  S2UR UR5, SR_CgaCtaId ;  /* 0x00000000000579c3 */ /* 0x000e220000008800 */
[----:B------:R-:W-:Y:S01]  /*01f0*/  UMOV UR4, 0x400 ;  /* 0x0000040000047882 */ /* 0x000fe20000000000 */
[----:B------:R-:W-:Y:S01]  /*0200*/  IADD3 R5, PT, PT, R6, 0x1, RZ ;  /* 0x0000000106057810 */ /* 0x000fe20007ffe0ff */
[----:B------:R-:W1:Y:S03]  /*0210*/  LDCU.64 UR6, c[0x0][0x358] ;  /* 0x00006b00ff0677ac */ /* 0x000e660008000a00 */
[----:B------:R-:W-:Y:S01]  /*0220*/  ISETP.NE.AND P0, PT, R5, RZ, PT ;  /* 0x000000ff0500720c */ /* 0x000fe20003f05270 */
[----:B0-----:R-:W-:-:S06]  /*0230*/  ULEA UR4, UR5, UR4, 0x18 ;  /* 0x0000000405047291 */ /* 0x001fcc000f8ec0ff */
[----:B------:R-:W-:-:S05]  /*0240*/  LEA R3, R0, UR4, 0x3 ;  /* 0x0000000400037c11 */ /* 0x000fca000f8e18ff */
[----:B------:R0:W-:Y:S01]  /*0250*/  STS.64 [R3], RZ ;  /* 0x000000ff03007388 */ /* 0x0001e20000000a00 */
[----:B-1----:R-:W-:Y:S05]  /*0260*/  @!P0 BRA `(.L_x_2) ;  /* 0x0000000800648947 */ /* 0x002fea0003800000 */
[----:B------:R-:W-:Y:S01]  /*0270*/  ISETP.GE.U32.AND P0, PT, R6, 0xf, PT ;  /* 0x0000000f0600780c */ /* 0x000fe20003f06070 */
[C---:B------:R-:W-:Y:S01]  /*0280*/  IMAD R6, R5.reuse, R0, RZ ;  /* 0x0000000005067224 */ /* 0x040fe200078e02ff */
[----:B------:R-:W-:Y:S01]  /*0290*/  LOP3.LUT R4, R5, 0xf, RZ, 0xc0, !PT ;  /* 0x0000000f05047812 */ /* 0x000fe200078ec0ff */
[----:B------:R-:W-:Y:S01]  /*02a0*/  IMAD.MOV.U32 R7, RZ, RZ, RZ ;  /* 0x000000ffff077224 */ /* 0x000fe200078e00ff */
[----:B------:R-:W-:Y:S02]  /*02b0*/  CS2R R12, SRZ ;  /* 0x00000000000c7805 */ /* 0x000fe4000001ff00 */
[----:B------:R-:W-:-:S07]  /*02c0*/  ISETP.NE.AND P1, PT, R4, RZ, PT ;  /* 0x000000ff0400720c */ /* 0x000fce0003f25270 */
[----:B------:R-:W-:Y:S06]  /*02d0*/  @!P0 BRA `(.L_x_3) ;  /* 0x0000000400208947 */ /* 0x000fec0003800000 */
[----:B------:R-:W-:Y:S02]  /*02e0*/  LOP3.LUT R7, R5, 0xfffffff0, RZ, 0xc0, !PT ;  /* 0xfffffff005077812 */ /* 0x000fe400078ec0ff */
[----:B------:R-:W-:Y:S02]  /*02f0*/  CS2R R12, SRZ ;  /* 0x00000000000c7805 */ /* 0x000fe4000001ff00 */
[----:B------:R-:W-:Y:S01]  /*0300*/  IADD3 R25, PT, PT, R6, 0x7, RZ ;  /* 0x0000000706197810 */ /* 0x000fe20007ffe0ff */
[----:B------:R-:W-:-:S07]  /*0310*/  IMAD.MOV R24, RZ, RZ, -R7 ;  /* 0x000000ffff187224 */ /* 0x000fce00078e0a07 */
.L_x_4:
[----:B------:R-:W1:Y:S01]  /*0320*/  LDC.64 R22, c[0x0][0x380] ;  /* 0x0000e000ff167b82 */ /* 0x000e620000000a00 */
[C---:B------:R-:W-:Y:S01]  /*0330*/  IADD3 R11, PT, PT, R25.reuse, -0x7, RZ ;  /* 0xfffffff9190b7810 */ /* 0x040fe20007ffe0ff */
[C---:B------:R-:W-:Y:S01]  /*0340*/  VIADD R21, R25.reuse, 0xfffffffa ;  /* 0xfffffffa19157836 */ /* 0x040fe20000000000 */
[----:B------:R-:W-:-:S03]  /*0350*/  IADD3 R19, PT, PT, R25, -0x5, RZ ;  /* 0xfffffffb19137810 */ /* 0x000fc60007ffe0ff */
[----:B-1----:R-:W-:-:S06]  /*0360*/  IMAD.WIDE.U32 R10, R11, 0x8, R22 ;  /* 0x000000080b0a7825 */ /* 0x002fcc00078e0016 */
[----:B------:R-:W2:Y:S01]  /*0370*/  LDG.E.64 R10, desc[UR6][R10.64] ;  /* 0x000000060a0a7981 */ /* 0x000ea2000c1e1b00 */
[----:B------:R-:W-:-:S04]  /*0380*/  IMAD.WIDE.U32 R20, R21, 0x8, R22 ;  /* 0x0000000815147825 */ /* 0x000fc800078e0016 */
[----:B------:R-:W-:Y:S02]  /*0390*/  IMAD.WIDE.U32 R18, R19, 0x8, R22 ;  /* 0x0000000813127825 */ /* 0x000fe400078e0016 */
[----:B------:R-:W3:Y:S04]  /*03a0*/  LDG.E.64 R20, desc[UR6][R20.64] ;  /* 0x0000000614147981 */ /* 0x000ee8000c1e1b00 */
[----:B------:R-:W4:Y:S01]  /*03b0*/  LDG.E.64 R18, desc[UR6][R18.64] ;  /* 0x0000000612127981 */ /* 0x000f22000c1e1b00 */
[C---:B------:R-:W-:Y:S01]  /*03c0*/  VIADD R9, R25.reuse, 0xfffffffc ;  /* 0xfffffffc19097836 */ /* 0x040fe20000000000 */
[----:B------:R-:W-:-:S03]  /*03d0*/  IADD3 R17, PT, PT, R25, -0x3, RZ ;  /* 0xfffffffd19117810 */ /* 0x000fc60007ffe0ff */
[----:B------:R-:W-:-:S04]  /*03e0*/  IMAD.WIDE.U32 R8, R9, 0x8, R22 ;  /* 0x0000000809087825 */ /* 0x000fc800078e0016 */
[--C-:B------:R-:W-:Y:S02]  /*03f0*/  IMAD.WIDE.U32 R16, R17, 0x8, R22.reuse ;  /* 0x0000000811107825 */ /* 0x100fe400078e0016 */
[----:B------:R-:W5:Y:S02]  /*0400*/  LDG.E.64 R8, desc[UR6][R8.64] ;  /* 0x0000000608087981 */ /* 0x000f64000c1e1b00 */
[----:B------:R-:W-:Y:S02]  /*0410*/  VIADD R15, R25, 0xfffffffe ;  /* 0xfffffffe190f7836 */ /* 0x000fe40000000000 */
[----:B------:R-:W5:Y:S02]  /*0420*/  LDG.E.64 R16, desc[UR6][R16.64] ;  /* 0x0000000610107981 */ /* 0x000f64000c1e1b00 */
[----:B------:R-:W-:-:S06]  /*0430*/  IMAD.WIDE.U32 R14, R15, 0x8, R22 ;  /* 0x000000080f0e7825 */ /* 0x000fcc00078e0016 */
[----:B------:R-:W5:Y:S01]  /*0440*/  LDG.E.64 R14, desc[UR6][R14.64] ;  /* 0x000000060e0e7981 */ /* 0x000f62000c1e1b00 */
[----:B--2---:R-:W-:Y:S01]  /*0450*/  DADD R10, R10, R12 ;  /* 0x000000000a0a7229 */ /* 0x004fe2000000000c */
[----:B------:R-:W-:-:S05]  /*0460*/  IADD3 R13, PT, PT, R25, -0x1, RZ ;  /* 0xffffffff190d7810 */ /* 0x000fca0007ffe0ff */
[--C-:B------:R-:W-:Y:S02]  /*0470*/  IMAD.WIDE.U32 R12, R13, 0x8, R22.reuse ;  /* 0x000000080d0c7825 */ /* 0x100fe400078e0016 */
[----:B---3--:R-:W-:Y:S02]  /*0480*/  DADD R20, R10, R20 ;  /* 0x000000000a147229 */ /* 0x008fe40000000014 */
[C---:B------:R-:W-:Y:S02]  /*0490*/  IMAD.WIDE.U32 R10, R25.reuse, 0x8, R22 ;  /* 0x00000008190a7825 */ /* 0x040fe400078e0016 */
[----:B------:R-:W2:Y:S04]  /*04a0*/  LDG.E.64 R12, desc[UR6][R12.64] ;  /* 0x000000060c0c7981 */ /* 0x000ea8000c1e1b00 */
[----:B----4-:R-:W-:Y:S01]  /*04b0*/  DADD R18, R20, R18 ;  /* 0x0000000014127229 */ /* 0x010fe20000000012 */
[----:B------:R-:W3:Y:S01]  /*04c0*/  LDG.E.64 R10, desc[UR6][R10.64] ;  /* 0x000000060a0a7981 */ /* 0x000ee2000c1e1b00 */
[----:B------:R-:W-:-:S04]  /*04d0*/  VIADD R21, R25, 0x1 ;  /* 0x0000000119157836 */ /* 0x000fc80000000000 */
[----:B------:R-:W-:-:S06]  /*04e0*/  IMAD.WIDE.U32 R20, R21, 0x8, R22 ;  /* 0x0000000815147825 */ /* 0x000fcc00078e0016 */
[----:B------:R-:W4:Y:S01]  /*04f0*/  LDG.E.64 R20, desc[UR6][R20.64] ;  /* 0x0000000614147981 */ /* 0x000f22000c1e1b00 */
[----:B-----5:R-:W-:Y:S01]  /*0500*/  DADD R18, R18, R8 ;  /* 0x0000000012127229 */ /* 0x020fe20000000008 */
[----:B------:R-:W-:-:S05]  /*0510*/  IADD3 R9, PT, PT, R25, 0x2, RZ ;  /* 0x0000000219097810 */ /* 0x000fca0007ffe0ff */
[--C-:B------:R-:W-:Y:S02]  /*0520*/  IMAD.WIDE.U32 R8, R9, 0x8, R22.reuse ;  /* 0x0000000809087825 */ /* 0x100fe400078e0016 */
[----:B------:R-:W-:Y:S02]  /*0530*/  DADD R16, R18, R16 ;  /* 0x0000000012107229 */ /* 0x000fe40000000010 */
[----:B------:R-:W-:Y:S02]  /*0540*/  VIADD R19, R25, 0x3 ;  /* 0x0000000319137836 */ /* 0x000fe40000000000 */
[----:B------:R-:W5:Y:S02]  /*0550*/  LDG.E.64 R8, desc[UR6][R8.64] ;  /* 0x0000000608087981 */ /* 0x000f64000c1e1b00 */
[----:B------:R-:W-:Y:S02]  /*0560*/  IMAD.WIDE.U32 R18, R19, 0x8, R22 ;  /* 0x0000000813127825 */ /* 0x000fe400078e0016 */
[----:B------:R-:W-:Y:S01]  /*0570*/  DADD R14, R16, R14 ;  /* 0x00000000100e7229 */ /* 0x000fe2000000000e */
[----:B------:R-:W-:-:S03]  /*0580*/  IADD3 R17, PT, PT, R25, 0x4, RZ ;  /* 0x0000000419117810 */ /* 0x000fc60007ffe0ff */
[----:B------:R-:W5:Y:S02]  /*0590*/  LDG.E.64 R18, desc[UR6][R18.64] ;  /* 0x0000000612127981 */ /* 0x000f64000c1e1b00 */
[----:B------:R-:W-:-:S06]  /*05a0*/  IMAD.WIDE.U32 R16, R17, 0x8, R22 ;  /* 0x0000000811107825 */ /* 0x000fcc00078e0016 */
[----:B------:R-:W5:Y:S01]  /*05b0*/  LDG.E.64 R16, desc[UR6][R16.64] ;  /* 0x0000000610107981 */ /* 0x000f62000c1e1b00 */
[C---:B------:R-:W-:Y:S01]  /*05c0*/  IADD3 R27, PT, PT, R25.reuse, 0x8, RZ ;  /* 0x00000008191b7810 */ /* 0x040fe20007ffe0ff */
[----:B--2---:R-:W-:Y:S01]  /*05d0*/  DADD R12, R14, R12 ;  /* 0x000000000e0c7229 */ /* 0x004fe2000000000c */
[----:B------:R-:W-:-:S04]  /*05e0*/  VIADD R15, R25, 0x5 ;  /* 0x00000005190f7836 */ /* 0x000fc80000000000 */
[----:B------:R-:W-:-:S03]  /*05f0*/  IMAD.WIDE.U32 R14, R15, 0x8, R22 ;  /* 0x000000080f0e7825 */ /* 0x000fc600078e0016 */
[----:B---3--:R-:W-:Y:S01]  /*0600*/  DADD R10, R12, R10 ;  /* 0x000000000c0a7229 */ /* 0x008fe2000000000a */
[----:B------:R-:W-:Y:S02]  /*0610*/  IADD3 R13, PT, PT, R25, 0x6, RZ ;  /* 0x00000006190d7810 */ /* 0x000fe40007ffe0ff */
[----:B------:R-:W2:Y:S03]  /*0620*/  LDG.E.64 R14, desc[UR6][R14.64] ;  /* 0x000000060e0e7981 */ /* 0x000ea6000c1e1b00 */
[----:B------:R-:W-:Y:S02]  /*0630*/  IMAD.WIDE.U32 R12, R13, 0x8, R22 ;  /* 0x000000080d0c7825 */ /* 0x000fe400078e0016 */
[----:B----4-:R-:W-:Y:S02]  /*0640*/  DADD R20, R10, R20 ;  /* 0x000000000a147229 */ /* 0x010fe40000000014 */
[----:B------:R-:W-:-:S02]  /*0650*/  VIADD R11, R25, 0x7 ;  /* 0x00000007190b7836 */ /* 0x000fc40000000000 */
[----:B------:R-:W3:Y:S02]  /*0660*/  LDG.E.64 R12, desc[UR6][R12.64] ;  /* 0x000000060c0c7981 */ /* 0x000ee4000c1e1b00 */
[----:B------:R-:W-:-:S04]  /*0670*/  IMAD.WIDE.U32 R10, R11, 0x8, R22 ;  /* 0x000000080b0a7825 */ /* 0x000fc800078e0016 */
[----:B------:R-:W-:Y:S02]  /*0680*/  IMAD.WIDE.U32 R22, R27, 0x8, R22 ;  /* 0x000000081b167825 */ /* 0x000fe400078e0016 */
[----:B------:R-:W4:Y:S04]  /*0690*/  LDG.E.64 R10, desc[UR6][R10.64] ;  /* 0x000000060a0a7981 */ /* 0x000f28000c1e1b00 */
[----:B------:R-:W4:Y:S01]  /*06a0*/  LDG.E.64 R22, desc[UR6][R22.64] ;  /* 0x0000000616167981 */ /* 0x000f22000c1e1b00 */
[----:B-----5:R-:W-:-:S08]  /*06b0*/  DADD R8, R20, R8 ;  /* 0x0000000014087229 */ /* 0x020fd00000000008 */
[----:B------:R-:W-:-:S08]  /*06c0*/  DADD R8, R8, R18 ;  /* 0x0000000008087229 */ /* 0x000fd00000000012 */
[----:B------:R-:W-:Y:S01]  /*06d0*/  DADD R8, R8, R16 ;  /* 0x0000000008087229 */ /* 0x000fe20000000010 */
[----:B------:R-:W-:-:S05]  /*06e0*/  VIADD R24, R24, 0x10 ;  /* 0x0000001018187836 */ /* 0x000fca0000000000 */
[----:B------:R-:W-:Y:S02]  /*06f0*/  ISETP.NE.AND P0, PT, R24, RZ, PT ;  /* 0x000000ff1800720c */ /* 0x000fe40003f05270 */
[----:B------:R-:W-:Y:S01]  /*0700*/  IADD3 R25, PT, PT, R25, 0x10, RZ ;  /* 0x0000001019197810 */ /* 0x000fe20007ffe0ff */
[----:B--2---:R-:W-:-:S08]  /*0710*/  DADD R8, R8, R14 ;  /* 0x0000000008087229 */ /* 0x004fd0000000000e */
[----:B---3--:R-:W-:-:S08]  /*0720*/  DADD R8, R8, R12 ;  /* 0x0000000008087229 */ /* 0x008fd0000000000c */
[----:B----4-:R-:W-:-:S08]  /*0730*/  DADD R8, R8, R10 ;  /* 0x0000000008087229 */ /* 0x010fd0000000000a */
[----:B------:R-:W-:Y:S01]  /*0740*/  DADD R12, R8, R22 ;  /* 0x00000000080c7229 */ /* 0x000fe20000000016 */
[----:B------:R-:W-:Y:S10]  /*0750*/  @P0 BRA `(.L_x_4) ;  /* 0xfffffff800f00947 */ /* 0x000ff4000383ffff */
.L_x_3:
[----:B------:R-:W-:Y:S05]  /*0760*/  @!P1 BRA `(.L_x_5) ;  /* 0x0000000400209947 */ /* 0x000fea0003800000 */
[----:B------:R-:W-:Y:S02]  /*0770*/  ISETP.GE.U32.AND P0, PT, R4, 0x8, PT ;  /* 0x000000080400780c */ /* 0x000fe40003f06070 */
[----:B------:R-:W-:-:S04]  /*0780*/  LOP3.LUT R26, R5, 0x7, RZ, 0xc0, !PT ;  /* 0x00000007051a7812 */ /* 0x000fc800078ec0ff */
[----:B------:R-:W-:-:S07]  /*0790*/  ISETP.NE.AND P1, PT, R26, RZ, PT ;  /* 0x000000ff1a00720c */ /* 0x000fce0003f25270 */
[----:B------:R-:W-:Y:S06]  /*07a0*/  @!P0 BRA `(.L_x_6) ;  /* 0x0000000000888947 */ /* 0x000fec0003800000 */
[----:B------:R-:W1:Y:S01]  /*07b0*/  LDC.64 R8, c[0x0][0x380] ;  /* 0x0000e000ff087b82 */ /* 0x000e620000000a00 */
[----:B------:R-:W-:-:S05]  /*07c0*/  IMAD.IADD R27, R6, 0x1, R7 ;  /* 0x00000001061b7824 */ /* 0x000fca00078e0207 */
[C---:B------:R-:W-:Y:S01]  /*07d0*/  IADD3 R11, PT, PT, R27.reuse, 0x1, RZ ;  /* 0x000000011b0b7810 */ /* 0x040fe20007ffe0ff */
[C---:B------:R-:W-:Y:S02]  /*07e0*/  VIADD R15, R27.reuse, 0x2 ;  /* 0x000000021b0f7836 */ /* 0x040fe40000000000 */
[----:B-1----:R-:W-:-:S04]  /*07f0*/  IMAD.WIDE.U32 R24, R27, 0x8, R8 ;  /* 0x000000081b187825 */ /* 0x002fc800078e0008 */
[--C-:B------:R-:W-:Y:S02]  /*0800*/  IMAD.WIDE.U32 R10, R11, 0x8, R8.reuse ;  /* 0x000000080b0a7825 */ /* 0x100fe400078e0008 */
[----:B------:R-:W2:Y:S02]  /*0810*/  LDG.E.64 R24, desc[UR6][R24.64] ;  /* 0x0000000618187981 */ /* 0x000ea4000c1e1b00 */
[----:B------:R-:W-:Y:S02]  /*0820*/  IMAD.WIDE.U32 R14, R15, 0x8, R8 ;  /* 0x000000080f0e7825 */ /* 0x000fe400078e0008 */
[----:B------:R-:W3:Y:S01]  /*0830*/  LDG.E.64 R10, desc[UR6][R10.64] ;  /* 0x000000060a0a7981 */ /* 0x000ee2000c1e1b00 */
[----:B------:R-:W-:-:S03]  /*0840*/  IADD3 R17, PT, PT, R27, 0x3, RZ ;  /* 0x000000031b117810 */ /* 0x000fc60007ffe0ff */
[----:B------:R-:W4:Y:S01]  /*0850*/  LDG.E.64 R14, desc[UR6][R14.64] ;  /* 0x000000060e0e7981 */ /* 0x000f22000c1e1b00 */
[----:B------:R-:W-:Y:S02]  /*0860*/  VIADD R19, R27, 0x4 ;  /* 0x000000041b137836 */ /* 0x000fe40000000000 */
[----:B------:R-:W-:Y:S01]  /*0870*/  IMAD.WIDE.U32 R16, R17, 0x8, R8 ;  /* 0x0000000811107825 */ /* 0x000fe200078e0008 */
[----:B------:R-:W-:-:S03]  /*0880*/  IADD3 R21, PT, PT, R27, 0x5, RZ ;  /* 0x000000051b157810 */ /* 0x000fc60007ffe0ff */
[--C-:B------:R-:W-:Y:S02]  /*0890*/  IMAD.WIDE.U32 R18, R19, 0x8, R8.reuse ;  /* 0x0000000813127825 */ /* 0x100fe400078e0008 */
[----:B------:R-:W5:Y:S02]  /*08a0*/  LDG.E.64 R16, desc[UR6][R16.64] ;  /* 0x0000000610107981 */ /* 0x000f64000c1e1b00 */
[--C-:B------:R-:W-:Y:S02]  /*08b0*/  IMAD.WIDE.U32 R20, R21, 0x8, R8.reuse ;  /* 0x0000000815147825 */ /* 0x100fe400078e0008 */
[----:B------:R-:W5:Y:S02]  /*08c0*/  LDG.E.64 R18, desc[UR6][R18.64] ;  /* 0x0000000612127981 */ /* 0x000f64000c1e1b00 */
[C---:B------:R-:W-:Y:S02]  /*08d0*/  VIADD R23, R27.reuse, 0x6 ;  /* 0x000000061b177836 */ /* 0x040fe40000000000 */
[----:B------:R-:W5:Y:S01]  /*08e0*/  LDG.E.64 R20, desc[UR6][R20.64] ;  /* 0x0000000614147981 */ /* 0x000f62000c1e1b00 */
[----:B------:R-:W-:Y:S01]  /*08f0*/  IADD3 R27, PT, PT, R27, 0x7, RZ ;  /* 0x000000071b1b7810 */ /* 0x000fe20007ffe0ff */
[----:B------:R-:W-:-:S04]  /*0900*/  IMAD.WIDE.U32 R22, R23, 0x8, R8 ;  /* 0x0000000817167825 */ /* 0x000fc800078e0008 */
[----:B------:R-:W-:Y:S02]  /*0910*/  IMAD.WIDE.U32 R8, R27, 0x8, R8 ;  /* 0x000000081b087825 */ /* 0x000fe400078e0008 */
[----:B------:R-:W5:Y:S04]  /*0920*/  LDG.E.64 R22, desc[UR6][R22.64] ;  /* 0x0000000616167981 */ /* 0x000f68000c1e1b00 */
[----:B------:R-:W5:Y:S01]  /*0930*/  LDG.E.64 R8, desc[UR6][R8.64] ;  /* 0x0000000608087981 */ /* 0x000f62000c1e1b00 */
[----:B------:R-:W-:Y:S01]  /*0940*/  VIADD R7, R7, 0x8 ;  /* 0x0000000807077836 */ /* 0x000fe20000000000 */
[----:B--2---:R-:W-:-:S08]  /*0950*/  DADD R24, R12, R24 ;  /* 0x000000000c187229 */ /* 0x004fd00000000018 */
[----:B---3--:R-:W-:-:S08]  /*0960*/  DADD R10, R24, R10 ;  /* 0x00000000180a7229 */ /* 0x008fd0000000000a */
[----:B----4-:R-:W-:-:S08]  /*0970*/  DADD R10, R10, R14 ;  /* 0x000000000a0a7229 */ /* 0x010fd0000000000e */
[----:B-----5:R-:W-:-:S08]  /*0980*/  DADD R10, R10, R16 ;  /* 0x000000000a0a7229 */ /* 0x020fd00000000010 */
[----:B------:R-:W-:-:S08]  /*0990*/  DADD R10, R10, R18 ;  /* 0x000000000a0a7229 */ /* 0x000fd00000000012 */
[----:B------:R-:W-:-:S08]  /*09a0*/  DADD R10, R10, R20 ;  /* 0x000000000a0a7229 */ /* 0x000fd00000000014 */
[----:B------:R-:W-:-:S08]  /*09b0*/  DADD R10, R10, R22 ;  /* 0x000000000a0a7229 */ /* 0x000fd00000000016 */
[----:B------:R-:W-:-:S11]  /*09c0*/  DADD R12, R10, R8 ;  /* 0x000000000a0c7229 */ /* 0x000fd60000000008 */
.L_x_6:
[----:B------:R-:W-:Y:S05]  /*09d0*/  @!P1 BRA `(.L_x_5) ;  /* 0x0000000000849947 */ /* 0x000fea0003800000 */
[----:B------:R-:W-:Y:S02]  /*09e0*/  ISETP.GE.U32.AND P0, PT, R26, 0x4, PT ;  /* 0x000000041a00780c */ /* 0x000fe40003f06070 */
[----:B------:R-:W-:-:S04]  /*09f0*/  LOP3.LUT R5, R5, 0x3, RZ, 0xc0, !PT ;  /* 0x0000000305057812 */ /* 0x000fc800078ec0ff */
[----:B------:R-:W-:-:S07]  /*0a00*/  ISETP.NE.AND P1, PT, R5, RZ, PT ;  /* 0x000000ff0500720c */ /* 0x000fce0003f25270 */
[----:B------:R-:W-:Y:S06]  /*0a10*/  @!P0 BRA `(.L_x_7) ;  /* 0x0000000000488947 */ /* 0x000fec0003800000 */
[----:B------:R-:W1:Y:S01]  /*0a20*/  LDC.64 R16, c[0x0][0x380] ;  /* 0x0000e000ff107b82 */ /* 0x000e620000000a00 */
[----:B------:R-:W-:-:S05]  /*0a30*/  IADD3 R19, PT, PT, R6, R7, RZ ;  /* 0x0000000706137210 */ /* 0x000fca0007ffe0ff */
[C---:B------:R-:W-:Y:S01]  /*0a40*/  VIADD R11, R19.reuse, 0x1 ;  /* 0x00000001130b7836 */ /* 0x040fe20000000000 */
[C---:B------:R-:W-:Y:S01]  /*0a50*/  IADD3 R9, PT, PT, R19.reuse, 0x2, RZ ;  /* 0x0000000213097810 */ /* 0x040fe20007ffe0ff */
[----:B-1----:R-:W-:-:S04]  /*0a60*/  IMAD.WIDE.U32 R14, R19, 0x8, R16 ;  /* 0x00000008130e7825 */ /* 0x002fc800078e0010 */
[--C-:B------:R-:W-:Y:S02]  /*0a70*/  IMAD.WIDE.U32 R10, R11, 0x8, R16.reuse ;  /* 0x000000080b0a7825 */ /* 0x100fe400078e0010 */
[----:B------:R-:W2:Y:S02]  /*0a80*/  LDG.E.64 R14, desc[UR6][R14.64] ;  /* 0x000000060e0e7981 */ /* 0x000ea4000c1e1b00 */
[--C-:B------:R-:W-:Y:S02]  /*0a90*/  IMAD.WIDE.U32 R8, R9, 0x8, R16.reuse ;  /* 0x0000000809087825 */ /* 0x100fe400078e0010 */
[----:B------:R-:W3:Y:S02]  /*0aa0*/  LDG.E.64 R10, desc[UR6][R10.64] ;  /* 0x000000060a0a7981 */ /* 0x000ee4000c1e1b00 */
[----:B------:R-:W-:Y:S02]  /*0ab0*/  VIADD R19, R19, 0x3 ;  /* 0x0000000313137836 */ /* 0x000fe40000000000 */
[----:B------:R-:W4:Y:S02]  /*0ac0*/  LDG.E.64 R8, desc[UR6][R8.64] ;  /* 0x0000000608087981 */ /* 0x000f24000c1e1b00 */
[----:B------:R-:W-:-:S06]  /*0ad0*/  IMAD.WIDE.U32 R16, R19, 0x8, R16 ;  /* 0x0000000813107825 */ /* 0x000fcc00078e0010 */
[----:B------:R-:W5:Y:S01]  /*0ae0*/  LDG.E.64 R16, desc[UR6][R16.64] ;  /* 0x0000000610107981 */ /* 0x000f62000c1e1b00 */
[----:B------:R-:W-:Y:S01]  /*0af0*/  IADD3 R7, PT, PT, R7, 0x4, RZ ;  /* 0x0000000407077810 */ /* 0x000fe20007ffe0ff */
[----:B--2---:R-:W-:-:S08]  /*0b00*/  DADD R12, R12, R14 ;  /* 0x000000000c0c7229 */ /* 0x004fd0000000000e */
[----:B---3--:R-:W-:-:S08]  /*0b10*/  DADD R12, R12, R10 ;  /* 0x000000000c0c7229 */ /* 0x008fd0000000000a */
[----:B----4-:R-:W-:-:S08]  /*0b20*/  DADD R12, R12, R8 ;  /* 0x000000000c0c7229 */ /* 0x010fd00000000008 */
[----:B-----5:R-:W-:-:S11]  /*0b30*/  DADD R12, R12, R16 ;  /* 0x000000000c0c7229 */ /* 0x020fd60000000010 */
.L_x_7:
[----:B------:R-:W-:Y:S05]  /*0b40*/  @!P1 BRA `(.L_x_5) ;  /* 0x0000000000289947 */ /* 0x000fea0003800000 */
[----:B------:R-:W1:Y:S01]  /*0b50*/  LDC.64 R8, c[0x0][0x380] ;  /* 0x0000e000ff087b82 */ /* 0x000e620000000a00 */
[----:B------:R-:W-:Y:S01]  /*0b60*/  IMAD.IADD R7, R6, 0x1, R7 ;  /* 0x0000000106077824 */ /* 0x000fe200078e0207 */
[----:B------:R-:W-:-:S07]  /*0b70*/  IADD3 R6, PT, PT, -R5, RZ, RZ ;  /* 0x000000ff05067210 */ /* 0x000fce0007ffe1ff */
.L_x_8:
[----:B-1----:R-:W-:-:S06]  /*0b80*/  IMAD.WIDE.U32 R4, R7, 0x8, R8 ;  /* 0x0000000807047825 */ /* 0x002fcc00078e0008 */
[----:B------:R-:W2:Y:S01]  /*0b90*/  LDG.E.64 R4, desc[UR6][R4.64] ;  /* 0x0000000604047981 */ /* 0x000ea2000c1e1b00 */
[----:B------:R-:W-:Y:S01]  /*0ba0*/  VIADD R6, R6, 0x1 ;  /* 0x0000000106067836 */ /* 0x000fe20000000000 */
[----:B------:R-:W-:-:S04]  /*0bb0*/  IADD3 R7, PT, PT, R7, 0x1, RZ ;  /* 0x0000000107077810 */ /* 0x000fc80007ffe0ff */
[----:B------:R-:W-:Y:S01]  /*0bc0*/  ISETP.NE.AND P0, PT, R6, RZ, PT ;  /* 0x000000ff0600720c */ /* 0x000fe20003f05270 */
[----:B--2---:R-:W-:-:S12]  /*0bd0*/  DADD R12, R4, R12 ;  /* 0x00000000040c7229 */ /* 0x004fd8000000000c */
[----:B------:R-:W-:Y:S05]  /*0be0*/  @P0 BRA `(.L_x_8) ;  /* 0xfffffffc00e40947 */ /* 0x000fea000383ffff */
.L_x_5:
[----:B------:R1:W-:Y:S02]  /*0bf0*/  STS.64 [R3], R12 ;  /* 0x0000000c03007388 */ /* 0x0003e40000000a00 */
.L_x_2:
[----:B------:R-:W2:Y:S02]  /*0c00*/  LDCU.64 UR4, c[0x0][0x388] ;  /* 0x00007100ff0477ac */ /* 0x000ea40008000a00 */
[----:B--2---:R-:W-:-:S04]  /*0c10*/  ISETP.GE.U32.AND P0, PT, R0, UR4, PT ;  /* 0x0000000400007c0c */ /* 0x004fc8000bf06070 */
[----:B------:R-:W-:-:S13]  /*0c20*/  ISETP.GE.AND.EX P0, PT, RZ, UR5, PT, P0 ;  /* 0x00000005ff007c0c */ /* 0x000fda000bf06300 */
[----:B------:R-:W-:Y:S05]  /*0c30*/  @P0 EXIT ;  /* 0x000000000000094d */ /* 0x000fea0003800000 */
[----:B------:R-:W-:Y:S02]  /*0c40*/  ISETP.GE.U32.AND P0, PT, R2, 0x2, PT ;  /* 0x000000020200780c */ /* 0x000fe40003f06070 */
[----:B------:R-:W-:-:S11]  /*0c50*/  ISETP.NE.AND P1, PT, R0, RZ, PT ;  /* 0x000000ff0000720c */ /* 0x000fd60003f25270 */
[----:B------:R-:W-:Y:S05]  /*0c60*/  @!P0 BRA `(.L_x_9) ;  /* 0x0000000000348947 */ /* 0x000fea0003800000 */
[----:B------:R-:W-:-:S07]  /*0c70*/  IMAD.MOV.U32 R6, RZ, RZ, 0x1 ;  /* 0x00000001ff067424 */ /* 0x000fce00078e00ff */
.L_x_10:
[----:B------:R-:W-:-:S05]  /*0c80*/  SHF.L.U32 R9, R6, 0x1, RZ ;  /* 0x0000000106097819 */ /* 0x000fca00000006ff */
[----:B------:R-:W-:-:S05]  /*0c90*/  VIADD R5, R9, 0xffffffff ;  /* 0xffffffff09057836 */ /* 0x000fca0000000000 */
[----:B------:R-:W-:-:S13]  /*0ca0*/  LOP3.LUT P0, RZ, R5, R0, RZ, 0xc0, !PT ;  /* 0x0000000005ff7212 */ /* 0x000fda000780c0ff */
[----:B------:R-:W-:Y:S02]  /*0cb0*/  @!P0 LEA R8, R6, R3, 0x3 ;  /* 0x0000000306088211 */ /* 0x000fe400078e18ff */
[----:B------:R-:W-:Y:S04]  /*0cc0*/  @!P0 LDS.64 R6, [R3] ;  /* 0x0000000003068984 */ /* 0x000fe80000000a00 */
[----:B------:R-:W2:Y:S02]  /*0cd0*/  @!P0 LDS.64 R4, [R8] ;  /* 0x0000000008048984 */ /* 0x000ea40000000a00 */
[----:B--2---:R-:W-:Y:S01]  /*0ce0*/  @!P0 DADD R4, R4, R6 ;  /* 0x0000000004048229 */ /* 0x004fe20000000006 */
[----:B------:R-:W-:-:S06]  /*0cf0*/  IMAD.MOV.U32 R6, RZ, RZ, R9 ;  /* 0x000000ffff067224 */ /* 0x000fcc00078e0009 */
[----:B------:R2:W-:Y:S01]  /*0d00*/  @!P0 STS.64 [R3], R4 ;  /* 0x0000000403008388 */ /* 0x0005e20000000a00 */
[----:B------:R-:W-:Y:S01]  /*0d10*/  BAR.SYNC.DEFER_BLOCKING 0x0 ;  /* 0x0000000000007b1d */ /* 0x000fe20000010000 */
[----:B------:R-:W-:-:S13]  /*0d20*/  ISETP.GE.U32.AND P0, PT, R9, R2, PT ;  /* 0x000000020900720c */ /* 0x000fda0003f06070 */
[----:B--2---:R-:W-:Y:S05]  /*0d30*/  @!P0 BRA `(.L_x_10) ;  /* 0xfffffffc00d08947 */ /* 0x004fea000383ffff */
.L_x_9:
[----:B------:R-:W-:Y:S05]  /*0d40*/  @P1 EXIT ;  /* 0x000000000000194d */ /* 0x000fea0003800000 */
[----:B------:R-:W2:Y:S01]  /*0d50*/  S2UR UR5, SR_CgaCtaId ;  /* 0x00000000000579c3 */ /* 0x000ea20000008800 */
[----:B------:R-:W-:-:S07]  /*0d60*/  UMOV UR4, 0x400 ;  /* 0x0000040000047882 */ /* 0x000fce0000000000 */
[----:B------:R-:W3:Y:S01]  /*0d70*/  LDC.64 R4, c[0x0][0x390] ;  /* 0x0000e400ff047b82 */ /* 0x000ee20000000a00 */
[----:B--2---:R-:W-:-:S09]  /*0d80*/  ULEA UR4, UR5, UR4, 0x18 ;  /* 0x0000000405047291 */ /* 0x004fd2000f8ec0ff */
[----:B01----:R-:W3:Y:S04]  /*0d90*/  LDS.64 R2, [UR4] ;  /* 0x00000004ff027984 */ /* 0x003ee80008000a00 */
[----:B---3--:R-:W-:Y:S01]  /*0da0*/  STG.E.64 desc[UR6][R4.64], R2 ;  /* 0x0000000204007986 */ /* 0x008fe2000c101b06 */
[----:B------:R-:W-:Y:S05]  /*0db0*/  EXIT ;  /* 0x000000000000794d */ /* 0x000fea0003800000 */
        .weak           $__internal_0_$__cuda_sm20_div_s64
        .type           $__internal_0_$__cuda_sm20_div_s64,@function
        .size           $__internal_0_$__cuda_sm20_div_s64,(.L_x_12 - $__internal_0_$__cuda_sm20_div_s64)
$__internal_0_$__cuda_sm20_div_s64:
[----:B------:R-:W-:-:S06]  /*0dc0*/  HFMA2 R3, -RZ, RZ, 0, 0 ;  /* 0x00000000ff037431 */ /* 0x000fcc00000001ff */
[----:B------:R-:W0:Y:S08]  /*0dd0*/  I2F.U64.RP R3, R2 ;  /* 0x0000000200037312 */ /* 0x000e300000309000 */
[----:B0-----:R-:W0:Y:S02]  /*0de0*/  MUFU.RCP R5, R3 ;  /* 0x0000000300057308 */ /* 0x001e240000001000 */
[----:B0-----:R-:W-:-:S06]  /*0df0*/  VIADD R5, R5, 0x1ffffffe ;  /* 0x1ffffffe05057836 */ /* 0x001fcc0000000000 */
[----:B------:R-:W0:Y:S02]  /*0e00*/  F2I.U64.TRUNC R6, R5 ;  /* 0x0000000500067311 */ /* 0x000e24000020d800 */
[----:B0-----:R-:W-:-:S04]  /*0e10*/  IMAD.WIDE.U32 R8, R6, R2, RZ ;  /* 0x0000000206087225 */ /* 0x001fc800078e00ff */
[----:B------:R-:W-:Y:S01]  /*0e20*/  IMAD R9, R7, R2, R9 ;  /* 0x0000000207097224 */ /* 0x000fe200078e0209 */
[----:B------:R-:W-:-:S04]  /*0e30*/  IADD3 R11, P0, PT, RZ, -R8, RZ ;  /* 0x80000008ff0b7210 */ /* 0x000fc80007f1e0ff */
[----:B------:R-:W-:Y:S01]  /*0e40*/  IADD3.X R13, PT, PT, RZ, ~R9, RZ, P0, !PT ;  /* 0x80000009ff0d7210 */ /* 0x000fe200007fe4ff */
[----:B------:R-:W-:-:S04]  /*0e50*/  IMAD.HI.U32 R8, R6, R11, RZ ;  /* 0x0000000b06087227 */ /* 0x000fc800078e00ff */
[----:B------:R-:W-:Y:S02]  /*0e60*/  IMAD.MOV.U32 R9, RZ, RZ, R6 ;  /* 0x000000ffff097224 */ /* 0x000fe400078e0006 */
[-C--:B------:R-:W-:Y:S02]  /*0e70*/  IMAD R15, R7, R13.reuse, RZ ;  /* 0x0000000d070f7224 */ /* 0x080fe400078e02ff */
[----:B------:R-:W-:-:S04]  /*0e80*/  IMAD.WIDE.U32 R8, P0, R6, R13, R8 ;  /* 0x0000000d06087225 */ /* 0x000fc80007800008 */
[----:B------:R-:W-:-:S04]  /*0e90*/  IMAD.HI.U32 R3, R7, R13, RZ ;  /* 0x0000000d07037227 */ /* 0x000fc800078e00ff */
[----:B------:R-:W-:Y:S01]  /*0ea0*/  IMAD.HI.U32 R8, P1, R7, R11, R8 ;  /* 0x0000000b07087227 */ /* 0x000fe20007820008 */
[----:B------:R-:W-:-:S04]  /*0eb0*/  IADD3.X R3, PT, PT, R3, R7, RZ, P0, !PT ;  /* 0x0000000703037210 */ /* 0x000fc800007fe4ff */
[----:B------:R-:W-:-:S04]  /*0ec0*/  IADD3 R9, P2, PT, R15, R8, RZ ;  /* 0x000000080f097210 */ /* 0x000fc80007f5e0ff */
[----:B------:R-:W-:Y:S01]  /*0ed0*/  IADD3.X R3, PT, PT, RZ, RZ, R3, P2, P1 ;  /* 0x000000ffff037210 */ /* 0x000fe200017e2403 */
[----:B------:R-:W-:Y:S01]  /*0ee0*/  IMAD.WIDE.U32 R6, R9, R2, RZ ;  /* 0x0000000209067225 */ /* 0x000fe200078e00ff */
[----:B------:R-:W-:Y:S02]  /*0ef0*/  ISETP.LE.AND P1, PT, RZ, UR5, PT ;  /* 0x00000005ff007c0c */ /* 0x000fe4000bf23270 */
[----:B------:R-:W-:Y:S01]  /*0f00*/  IADD3 R5, P0, PT, RZ, -R6, RZ ;  /* 0x80000006ff057210 */ /* 0x000fe20007f1e0ff */
[----:B------:R-:W-:Y:S01]  /*0f10*/  IMAD R6, R3, R2, R7 ;  /* 0x0000000203067224 */ /* 0x000fe200078e0207 */
[----:B------:R-:W-:-:S03]  /*0f20*/  MOV R7, RZ ;  /* 0x000000ff00077202 */ /* 0x000fc60000000f00 */
[----:B------:R-:W-:-:S04]  /*0f30*/  IMAD.HI.U32 R8, R9, R5, RZ ;  /* 0x0000000509087227 */ /* 0x000fc800078e00ff */
[----:B------:R-:W-:Y:S01]  /*0f40*/  IMAD.X R10, RZ, RZ, ~R6, P0 ;  /* 0x000000ffff0a7224 */ /* 0x000fe200000e0e06 */
[----:B------:R-:W-:-:S03]  /*0f50*/  IADD3 R6, P4, PT, RZ, -UR4, RZ ;  /* 0x80000004ff067c10 */ /* 0x000fc6000ff9e0ff */
[----:B------:R-:W-:-:S04]  /*0f60*/  IMAD.WIDE.U32 R8, P0, R9, R10, R8 ;  /* 0x0000000a09087225 */ /* 0x000fc80007800008 */
[----:B------:R-:W-:Y:S01]  /*0f70*/  IMAD.HI.U32 R5, P2, R3, R5, R8 ;  /* 0x0000000503057227 */ /* 0x000fe20007840008 */
[----:B------:R-:W-:-:S03]  /*0f80*/  SEL R9, R6, UR4, !P1 ;  /* 0x0000000406097c07 */ /* 0x000fc6000c800000 */
[CC--:B------:R-:W-:Y:S02]  /*0f90*/  IMAD R8, R3.reuse, R10.reuse, RZ ;  /* 0x0000000a03087224 */ /* 0x0c0fe400078e02ff */
[----:B------:R-:W-:-:S03]  /*0fa0*/  IMAD.HI.U32 R10, R3, R10, RZ ;  /* 0x0000000a030a7227 */ /* 0x000fc600078e00ff */
[----:B------:R-:W-:Y:S01]  /*0fb0*/  IADD3 R5, P3, PT, R8, R5, RZ ;  /* 0x0000000508057210 */ /* 0x000fe20007f7e0ff */
[----:B------:R-:W-:Y:S01]  /*0fc0*/  IMAD.X R3, R10, 0x1, R3, P0 ;  /* 0x000000010a037824 */ /* 0x000fe200000e0603 */
[----:B------:R-:W-:-:S03]  /*0fd0*/  IADD3.X R8, PT, PT, RZ, ~UR5, RZ, P4, !PT ;  /* 0x80000005ff087c10 */ /* 0x000fc6000a7fe4ff */
[----:B------:R-:W-:Y:S01]  /*0fe0*/  IMAD.HI.U32 R6, R5, R9, RZ ;  /* 0x0000000905067227 */ /* 0x000fe200078e00ff */
[----:B------:R-:W-:Y:S02]  /*0ff0*/  SEL R8, R8, UR5, !P1 ;  /* 0x0000000508087c07 */ /* 0x000fe4000c800000 */
[----:B------:R-:W-:-:S03]  /*1000*/  IADD3.X R3, PT, PT, RZ, RZ, R3, P3, P2 ;  /* 0x000000ffff037210 */ /* 0x000fc60001fe4403 */
[----:B------:R-:W-:-:S04]  /*1010*/  IMAD.WIDE.U32 R6, R5, R8, R6 ;  /* 0x0000000805067225 */ /* 0x000fc800078e0006 */
[C---:B------:R-:W-:Y:S02]  /*1020*/  IMAD R10, R3.reuse, R8, RZ ;  /* 0x00000008030a7224 */ /* 0x040fe400078e02ff */
[----:B------:R-:W-:-:S04]  /*1030*/  IMAD.HI.U32 R5, P0, R3, R9, R6 ;  /* 0x0000000903057227 */ /* 0x000fc80007800006 */
[----:B------:R-:W-:Y:S01]  /*1040*/  IMAD.HI.U32 R3, R3, R8, RZ ;  /* 0x0000000803037227 */ /* 0x000fe200078e00ff */
[----:B------:R-:W-:-:S03]  /*1050*/  IADD3 R5, P2, PT, R10, R5, RZ ;  /* 0x000000050a057210 */ /* 0x000fc60007f5e0ff */
[----:B------:R-:W-:Y:S02]  /*1060*/  IMAD.X R3, RZ, RZ, R3, P0 ;  /* 0x000000ffff037224 */ /* 0x000fe400000e0603 */
[----:B------:R-:W-:-:S03]  /*1070*/  IMAD.WIDE.U32 R6, R5, R2, RZ ;  /* 0x0000000205067225 */ /* 0x000fc600078e00ff */
[----:B------:R-:W-:Y:S02]  /*1080*/  IADD3.X R3, PT, PT, RZ, R3, RZ, P2, !PT ;  /* 0x00000003ff037210 */ /* 0x000fe400017fe4ff */
[----:B------:R-:W-:Y:S02]  /*1090*/  IADD3 R9, P0, PT, -R6, R9, RZ ;  /* 0x0000000906097210 */ /* 0x000fe40007f1e1ff */
[----:B------:R-:W-:Y:S01]  /*10a0*/  IADD3 R6, PT, PT, R5, 0x1, RZ ;  /* 0x0000000105067810 */ /* 0x000fe20007ffe0ff */
[----:B------:R-:W-:-:S04]  /*10b0*/  IMAD R3, R3, R2, R7 ;  /* 0x0000000203037224 */ /* 0x000fc800078e0207 */
[----:B------:R-:W-:Y:S01]  /*10c0*/  IMAD.X R8, R8, 0x1, ~R3, P0 ;  /* 0x0000000108087824 */ /* 0x000fe200000e0e03 */
[----:B------:R-:W-:Y:S02]  /*10d0*/  ISETP.GE.U32.AND P0, PT, R9, R2, PT ;  /* 0x000000020900720c */ /* 0x000fe40003f06070 */
[-C--:B------:R-:W-:Y:S02]  /*10e0*/  IADD3 R3, P2, PT, -R2, R9.reuse, RZ ;  /* 0x0000000902037210 */ /* 0x080fe40007f5e1ff */
[C---:B------:R-:W-:Y:S02]  /*10f0*/  ISETP.GE.U32.AND.EX P0, PT, R8.reuse, RZ, PT, P0 ;  /* 0x000000ff0800720c */ /* 0x040fe40003f06100 */
[----:B------:R-:W-:Y:S02]  /*1100*/  IADD3.X R7, PT, PT, R8, -0x1, RZ, P2, !PT ;  /* 0xffffffff08077810 */ /* 0x000fe400017fe4ff */
[----:B------:R-:W-:Y:S02]  /*1110*/  SEL R3, R3, R9, P0 ;  /* 0x0000000903037207 */ /* 0x000fe40000000000 */
[----:B------:R-:W-:-:S02]  /*1120*/  SEL R5, R6, R5, P0 ;  /* 0x0000000506057207 */ /* 0x000fc40000000000 */
[----:B------:R-:W-:Y:S02]  /*1130*/  SEL R7, R7, R8, P0 ;  /* 0x0000000807077207 */ /* 0x000fe40000000000 */
[----:B------:R-:W-:Y:S01]  /*1140*/  ISETP.GE.U32.AND P0, PT, R3, R2, PT ;  /* 0x000000020300720c */ /* 0x000fe20003f06070 */
[----:B------:R-:W-:-:S03]  /*1150*/  VIADD R6, R5, 0x1 ;  /* 0x0000000105067836 */ /* 0x000fc60000000000 */
[----:B------:R-:W-:-:S04]  /*1160*/  ISETP.GE.U32.AND.EX P0, PT, R7, RZ, PT, P0 ;  /* 0x000000ff0700720c */ /* 0x000fc80003f06100 */
[----:B------:R-:W-:Y:S01]  /*1170*/  SEL R6, R6, R5, P0 ;  /* 0x0000000506067207 */ /* 0x000fe20000000000 */
[----:B------:R-:W-:Y:S01]  /*1180*/  HFMA2 R5, -RZ, RZ, 0, 0 ;  /* 0x00000000ff057431 */ /* 0x000fe200000001ff */
[----:B------:R-:W-:Y:S02]  /*1190*/  ISETP.NE.U32.AND P0, PT, R2, RZ, PT ;  /* 0x000000ff0200720c */ /* 0x000fe40003f05070 */
[-C--:B------:R-:W-:Y:S02]  /*11a0*/  IADD3 R3, PT, PT, RZ, -R6.reuse, RZ ;  /* 0x80000006ff037210 */ /* 0x080fe40007ffe0ff */
[----:B------:R-:W-:Y:S02]  /*11b0*/  ISETP.NE.AND.EX P0, PT, RZ, RZ, PT, P0 ;  /* 0x000000ffff00720c */ /* 0x000fe40003f05300 */
[----:B------:R-:W-:-:S04]  /*11c0*/  SEL R6, R3, R6, !P1 ;  /* 0x0000000603067207 */ /* 0x000fc80004800000 */
[----:B------:R-:W-:Y:S01]  /*11d0*/  SEL R6, R6, 0xffffffff, P0 ;  /* 0xffffffff06067807 */ /* 0x000fe20000000000 */
[----:B------:R-:W-:Y:S06]  /*11e0*/  RET.REL.NODEC R4 `(_Z6ArrAddPdlS_) ;  /* 0xffffffec04847950 */ /* 0x000fec0003c3ffff */
.L_x_11:
[----:B------:R-:W-:-:S00]  /*11f0*/  BRA `(.L_x_11) ;  /* 0xfffffffc00fc7947 */ /* 0x000fc0000383ffff */
[----:B------:R-:W-:-:S00]  /*1200*/  NOP ;  /* 0x0000000000007918 */ /* 0x000fc00000000000 */
[----:B------:R-:W-:-:S00]  /*1210*/  NOP ;  /* 0x0000000000007918 */ /* 0x000fc00000000000 */
[----:B------:R-:W-:-:S00]  /*1220*/  NOP ;  /* 0x0000000000007918 */ /* 0x000fc00000000000 */
[----:B------:R-:W-:-:S00]  /*1230*/  NOP ;  /* 0x0000000000007918 */ /* 0x000fc00000000000 */
[----:B------:R-:W-:-:S00]  /*1240*/  NOP ;  /* 0x0000000000007918 */ /* 0x000fc00000000000 */
[----:B------:R-:W-:-:S00]  /*1250*/  NOP ;  /* 0x0000000000007918 */ /* 0x000fc00000000000 */
[----:B------:R-:W-:-:S00]  /*1260*/  NOP ;  /* 0x0000000000007918 */ /* 0x000fc00000000000 */
[----:B------:R-:W-:-:S00]  /*1270*/  NOP ;  /* 0x0000000000007918 */ /* 0x000fc00000000000 */
.L_x_12:


//--------------------- .nv.shared._Z6ArrAddPdlS_ --------------------------
	.section	.nv.shared._Z6ArrAddPdlS_,"aw",@nobits
	.sectionflags	@""
	.align	16
	.zero		1024


//--------------------- .nv.shared.reserved.0     --------------------------
	.section	.nv.shared.reserved.0,"aw",@nobits
	.weak		__nv_reservedSMEM_offset_0_alias
	.size		__nv_reservedSMEM_offset_0_alias, 0, 64
	.other		__nv_reservedSMEM_offset_0_alias,@"STO_CUDA_RESERVED_SHARED STV_DEFAULT"
__nv_reservedSMEM_offset_0_alias:
	.zero		0
	.zero		64


//--------------------- .nv.constant0._Z6ArrAddPdlS_ --------------------------
	.section	.nv.constant0._Z6ArrAddPdlS_,"a",@progbits
	.sectionflags	@""
	.align	4
.nv.constant0._Z6ArrAddPdlS_:
	.zero		920


//--------------------- SYMBOLS --------------------------

	.type		.nv.reservedSmem.offset0,@object
	.size		.nv.reservedSmem.offset0,0x4
	.type		.nv.reservedSmem.cap,@object
	.size		.nv.reservedSmem.cap,0x4
